	.headerflags	@"EF_CUDA_TEXMODE_UNIFIED EF_CUDA_64BIT_ADDRESS EF_CUDA_ACCELERATORS EF_CUDA_SM90 EF_CUDA_VIRTUAL_SM(EF_CUDA_SM90)"
	.elftype	@"ET_EXEC"


//--------------------- .nv.info                  --------------------------
	.section	.nv.info,"",@"SHT_CUDA_INFO"
	.align	4


	//----- nvinfo : EIATTR_REGCOUNT
	.align		4
        /*0000*/ 	.byte	0x04, 0x2f
        /*0002*/ 	.short	(.L_1 - .L_0)
	.align		4
.L_0:
        /*0004*/ 	.word	index@(triton_poi_fused_mul_17)
        /*0008*/ 	.word	0x0000000e


	//----- nvinfo : EIATTR_MIN_STACK_SIZE
	.align		4
.L_1:
        /*000c*/ 	.byte	0x04, 0x12
        /*000e*/ 	.short	(.L_3 - .L_2)
	.align		4
.L_2:
        /*0010*/ 	.word	index@(triton_poi_fused_mul_17)
        /*0014*/ 	.word	0x00000000


	//----- nvinfo : EIATTR_FRAME_SIZE
	.align		4
.L_3:
        /*0018*/ 	.byte	0x04, 0x11
        /*001a*/ 	.short	(.L_5 - .L_4)
	.align		4
.L_4:
        /*001c*/ 	.word	index@(triton_poi_fused_mul_17)
        /*0020*/ 	.word	0x00000000


	//----- nvinfo : EIATTR_MIN_STACK_SIZE
	.align		4
.L_5:
        /*0024*/ 	.byte	0x04, 0x12
        /*0026*/ 	.short	(.L_7 - .L_6)
	.align		4
.L_6:
        /*0028*/ 	.word	index@(triton_poi_fused_mul_17)
        /*002c*/ 	.word	0x00000000
.L_7:


//--------------------- .nv.info.triton_poi_fused_mul_17 --------------------------
	.section	.nv.info.triton_poi_fused_mul_17,"",@"SHT_CUDA_INFO"
	.sectionflags	@""
	.align	4


	//----- nvinfo : EIATTR_CUDA_API_VERSION
	.align		4
        /*0000*/ 	.byte	0x04, 0x37
        /*0002*/ 	.short	(.L_9 - .L_8)
.L_8:
        /*0004*/ 	.word	0x0000007c


	//----- nvinfo : EIATTR_KPARAM_INFO
	.align		4
.L_9:
        /*0008*/ 	.byte	0x04, 0x17
        /*000a*/ 	.short	(.L_11 - .L_10)
.L_10:
        /*000c*/ 	.word	0x00000000
        /*0010*/ 	.short	0x0004
        /*0012*/ 	.short	0x001c
        /*0014*/ 	.byte	0x00, 0xf0, 0x11, 0x00


	//----- nvinfo : EIATTR_KPARAM_INFO
	.align		4
.L_11:
        /*0018*/ 	.byte	0x04, 0x17
        /*001a*/ 	.short	(.L_13 - .L_12)
.L_12:
        /*001c*/ 	.word	0x00000000
        /*0020*/ 	.short	0x0003
        /*0022*/ 	.short	0x0018
        /*0024*/ 	.byte	0x00, 0xf0, 0x11, 0x00


	//----- nvinfo : EIATTR_KPARAM_INFO
	.align		4
.L_13:
        /*0028*/ 	.byte	0x04, 0x17
        /*002a*/ 	.short	(.L_15 - .L_14)
.L_14:
        /*002c*/ 	.word	0x00000000
        /*0030*/ 	.short	0x0002
        /*0032*/ 	.short	0x0010
        /*0034*/ 	.byte	0x00, 0xf4, 0x21, 0x00


	//----- nvinfo : EIATTR_KPARAM_INFO
	.align		4
.L_15:
        /*0038*/ 	.byte	0x04, 0x17
        /*003a*/ 	.short	(.L_17 - .L_16)
.L_16:
        /*003c*/ 	.word	0x00000000
        /*0040*/ 	.short	0x0001
        /*0042*/ 	.short	0x0008
        /*0044*/ 	.byte	0x00, 0xf4, 0x21, 0x00


	//----- nvinfo : EIATTR_KPARAM_INFO
	.align		4
.L_17:
        /*0048*/ 	.byte	0x04, 0x17
        /*004a*/ 	.short	(.L_19 - .L_18)
.L_18:
        /*004c*/ 	.word	0x00000000
        /*0050*/ 	.short	0x0000
        /*0052*/ 	.short	0x0000
        /*0054*/ 	.byte	0x00, 0xf4, 0x21, 0x00


	//----- nvinfo : EIATTR_SPARSE_MMA_MASK
	.align		4
.L_19:
        /*0058*/ 	.byte	0x03, 0x50
        /*005a*/ 	.short	0x0000


	//----- nvinfo : EIATTR_MAXREG_COUNT
	.align		4
        /*005c*/ 	.byte	0x03, 0x1b
        /*005e*/ 	.short	0x00ff


	//----- nvinfo : EIATTR_EXIT_INSTR_OFFSETS
	.align		4
        /*0060*/ 	.byte	0x04, 0x1c
        /*0062*/ 	.short	(.L_21 - .L_20)


	//   ....[0]....
.L_20:
        /*0064*/ 	.word	0x000001e0


	//   ....[1]....
        /*0068*/ 	.word	0x00000210


	//----- nvinfo : EIATTR_REQNTID
	.align		4
.L_21:
        /*006c*/ 	.byte	0x04, 0x10
        /*006e*/ 	.short	(.L_23 - .L_22)
.L_22:
        /*0070*/ 	.word	0x00000080
        /*0074*/ 	.word	0x00000001
        /*0078*/ 	.word	0x00000001


	//----- nvinfo : EIATTR_CBANK_PARAM_SIZE
	.align		4
.L_23:
        /*007c*/ 	.byte	0x03, 0x19
        /*007e*/ 	.short	0x0020


	//----- nvinfo : EIATTR_PARAM_CBANK
	.align		4
        /*0080*/ 	.byte	0x04, 0x0a
        /*0082*/ 	.short	(.L_25 - .L_24)
	.align		4
.L_24:
        /*0084*/ 	.word	index@(.nv.constant0.triton_poi_fused_mul_17)
        /*0088*/ 	.short	0x0210
        /*008a*/ 	.short	0x0020


	//----- nvinfo : EIATTR_SW_WAR
	.align		4
.L_25:
        /*008c*/ 	.byte	0x04, 0x36
        /*008e*/ 	.short	(.L_27 - .L_26)
.L_26:
        /*0090*/ 	.word	0x00000008
.L_27:


//--------------------- .nv.callgraph             --------------------------
	.section	.nv.callgraph,"",@"SHT_CUDA_CALLGRAPH"
	.align	4
	.sectionentsize	8
	.align		4
        /*0000*/ 	.word	0x00000000
	.align		4
        /*0004*/ 	.word	0xffffffff
	.align		4
        /*0008*/ 	.word	0x00000000
	.align		4
        /*000c*/ 	.word	0xfffffffe
	.align		4
        /*0010*/ 	.word	0x00000000
	.align		4
        /*0014*/ 	.word	0xfffffffd
	.align		4
        /*0018*/ 	.word	0x00000000
	.align		4
        /*001c*/ 	.word	0xfffffffc


//--------------------- .text.triton_poi_fused_mul_17 --------------------------
	.section	.text.triton_poi_fused_mul_17,"ax",@progbits
	.align	128
        .global         triton_poi_fused_mul_17
        .type           triton_poi_fused_mul_17,@function
        .size           triton_poi_fused_mul_17,(.L_x_1 - triton_poi_fused_mul_17)
        .other          triton_poi_fused_mul_17,@"STO_CUDA_ENTRY STV_DEFAULT"
triton_poi_fused_mul_17:
.text.triton_poi_fused_mul_17:
[----:B------:R-:W0:Y:S02]  /*0000*/  LDC R1, c[0x0][0x28] ;  /* 0x00000a00ff017b82 */ /* 0x000e240000000800 */
[----:B------:R-:W1:Y:S01]  /*0010*/  S2R R6, SR_TID.X ;  /* 0x0000000000067919 */ /* 0x000e620000002100 */
[----:B------:R-:W2:Y:S01]  /*0020*/  S2UR UR4, SR_CTAID.Y ;  /* 0x00000000000479c3 */ /* 0x000ea20000002600 */
[----:B------:R-:W3:Y:S07]  /*0030*/  S2R R9, SR_CTAID.X ;  /* 0x0000000000097919 */ /* 0x000eee0000002500 */
[----:B------:R-:W4:Y:S08]  /*0040*/  LDC.64 R4, c[0x0][0x218] ;  /* 0x00008600ff047b82 */ /* 0x000f300000000a00 */
[----:B------:R-:W5:Y:S01]  /*0050*/  LDC.64 R2, c[0x0][0x210] ;  /* 0x00008400ff027b82 */ /* 0x000f620000000a00 */
[----:B--2---:R-:W-:Y:S01]  /*0060*/  USHF.L.U32 UR4, UR4, 0x4, URZ ;  /* 0x0000000404047899 */ /* 0x004fe2000800063f */
[----:B-1----:R-:W-:-:S04]  /*0070*/  SHF.R.U32.HI R0, RZ, 0x3, R6 ;  /* 0x00000003ff007819 */ /* 0x002fc80000011606 */
[----:B------:R-:W-:-:S04]  /*0080*/  SGXT.U32 R0, R0, 0x4 ;  /* 0x000000040000781a */ /* 0x000fc80000000000 */
[----:B------:R-:W-:Y:S01]  /*0090*/  LOP3.LUT R7, R0, UR4, RZ, 0xfc, !PT ;  /* 0x0000000400077c12 */ /* 0x000fe2000f8efcff */
[----:B------:R-:W-:Y:S01]  /*00a0*/  ULDC.64 UR4, c[0x0][0x208] ;  /* 0x0000820000047ab9 */ /* 0x000fe20000000a00 */
[----:B------:R-:W-:-:S03]  /*00b0*/  LOP3.LUT R0, R6, 0x7, RZ, 0xc0, !PT ;  /* 0x0000000706007812 */ /* 0x000fc600078ec0ff */
[----:B------:R-:W-:Y:S01]  /*00c0*/  IMAD.HI R6, R7, 0x55555556, RZ ;  /* 0x5555555607067827 */ /* 0x000fe200078e02ff */
[----:B---3--:R-:W-:-:S04]  /*00d0*/  LEA R0, R9, R0, 0x3 ;  /* 0x0000000009007211 */ /* 0x008fc800078e18ff */
[----:B------:R-:W-:Y:S02]  /*00e0*/  LEA.HI R8, R6, R6, RZ, 0x1 ;  /* 0x0000000606087211 */ /* 0x000fe400078f08ff */
[----:B------:R-:W-:-:S03]  /*00f0*/  ISETP.GE.AND P0, PT, R0, 0x6, PT ;  /* 0x000000060000780c */ /* 0x000fc60003f06270 */
[----:B------:R-:W-:Y:S01]  /*0100*/  IMAD R9, R8, -0x3, R7 ;  /* 0xfffffffd08097824 */ /* 0x000fe200078e0207 */
[C---:B------:R-:W-:Y:S01]  /*0110*/  ISETP.LT.AND P0, PT, R7.reuse, 0xc, !P0 ;  /* 0x0000000c0700780c */ /* 0x040fe20004701270 */
[--C-:B------:R-:W-:Y:S02]  /*0120*/  IMAD R7, R7, 0x6, R0.reuse ;  /* 0x0000000607077824 */ /* 0x100fe400078e0200 */
[----:B------:R-:W-:Y:S02]  /*0130*/  IMAD R11, R9, 0x6, R0 ;  /* 0x00000006090b7824 */ /* 0x000fe400078e0200 */
[----:B-----5:R-:W-:Y:S02]  /*0140*/  IMAD.WIDE R2, R7, 0x4, R2 ;  /* 0x0000000407027825 */ /* 0x020fe400078e0202 */
[----:B------:R-:W1:Y:S02]  /*0150*/  LDC.64 R6, c[0x0][0x220] ;  /* 0x00008800ff067b82 */ /* 0x000e640000000a00 */
[----:B----4-:R-:W-:Y:S01]  /*0160*/  IMAD.WIDE R4, R11, 0x4, R4 ;  /* 0x000000040b047825 */ /* 0x010fe200078e0204 */
[----:B------:R-:W-:-:S06]  /*0170*/  CS2R R10, SRZ ;  /* 0x00000000000a7805 */ /* 0x000fcc000001ff00 */
[----:B------:R-:W2:Y:S04]  /*0180*/  @P0 LDG.E.EL R10, desc[UR4][R2.64] ;  /* 0x00000004020a0981 */ /* 0x000ea8000c2e1900 */
[----:B------:R-:W2:Y:S01]  /*0190*/  @P0 LDG.E.EL R11, desc[UR4][R4.64] ;  /* 0x00000004040b0981 */ /* 0x000ea2000c2e1900 */
[----:B------:R-:W-:-:S04]  /*01a0*/  IMAD R9, R0, 0x3, R9 ;  /* 0x0000000300097824 */ /* 0x000fc800078e0209 */
[----:B------:R-:W-:-:S04]  /*01b0*/  IMAD R9, R8, 0x12, R9 ;  /* 0x0000001208097824 */ /* 0x000fc800078e0209 */
[----:B-1----:R-:W-:-:S04]  /*01c0*/  IMAD.WIDE R6, R9, 0x4, R6 ;  /* 0x0000000409067825 */ /* 0x002fc800078e0206 */
[----:B--2---:R-:W-:Y:S01]  /*01d0*/  FADD R10, R11, R10 ;  /* 0x0000000a0b0a7221 */ /* 0x004fe20000000000 */
[----:B------:R-:W-:Y:S06]  /*01e0*/  @!P0 EXIT ;  /* 0x000000000000894d */ /* 0x000fec0003800000 */
[----:B------:R-:W-:-:S05]  /*01f0*/  FMUL R3, R10, 0.0099999997764825820923 ;  /* 0x3c23d70a0a037820 */ /* 0x000fca0000400000 */
[----:B------:R-:W-:Y:S01]  /*0200*/  STG.E desc[UR4][R6.64], R3 ;  /* 0x0000000306007986 */ /* 0x000fe2000c101904 */
[----:B------:R-:W-:Y:S05]  /*0210*/  EXIT ;  /* 0x000000000000794d */ /* 0x000fea0003800000 */
.L_x_0:
[----:B------:R-:W-:-:S00]  /*0220*/  BRA `(.L_x_0) ;  /* 0xfffffffc00fc7947 */ /* 0x000fc0000383ffff */
[----:B------:R-:W-:-:S00]  /*0230*/  NOP ;  /* 0x0000000000007918 */ /* 0x000fc00000000000 */
        /* <DEDUP_REMOVED lines=12> */
.L_x_1:


//--------------------- .nv.constant0.triton_poi_fused_mul_17 --------------------------
	.section	.nv.constant0.triton_poi_fused_mul_17,"a",@progbits
	.sectionflags	@""
	.align	4
.nv.constant0.triton_poi_fused_mul_17:
	.zero		560
